	.headerflags	@"EF_CUDA_TEXMODE_UNIFIED EF_CUDA_64BIT_ADDRESS EF_CUDA_ACCELERATORS EF_CUDA_SM90 EF_CUDA_VIRTUAL_SM(EF_CUDA_SM90)"
	.elftype	@"ET_EXEC"


//--------------------- .nv.info                  --------------------------
	.section	.nv.info,"",@"SHT_CUDA_INFO"
	.align	4


	//----- nvinfo : EIATTR_REGCOUNT
	.align		4
        /*0000*/ 	.byte	0x04, 0x2f
        /*0002*/ 	.short	(.L_1 - .L_0)
	.align		4
.L_0:
        /*0004*/ 	.word	index@(triton_per_fused__to_copy_add_clamp_div_mul_ne_pow_rsub_sum_0)
        /*0008*/ 	.word	0x0000001f


	//----- nvinfo : EIATTR_MIN_STACK_SIZE
	.align		4
.L_1:
        /*000c*/ 	.byte	0x04, 0x12
        /*000e*/ 	.short	(.L_3 - .L_2)
	.align		4
.L_2:
        /*0010*/ 	.word	index@(triton_per_fused__to_copy_add_clamp_div_mul_ne_pow_rsub_sum_0)
        /*0014*/ 	.word	0x00000000


	//----- nvinfo : EIATTR_FRAME_SIZE
	.align		4
.L_3:
        /*0018*/ 	.byte	0x04, 0x11
        /*001a*/ 	.short	(.L_5 - .L_4)
	.align		4
.L_4:
        /*001c*/ 	.word	index@(triton_per_fused__to_copy_add_clamp_div_mul_ne_pow_rsub_sum_0)
        /*0020*/ 	.word	0x00000000


	//----- nvinfo : EIATTR_MIN_STACK_SIZE
	.align		4
.L_5:
        /*0024*/ 	.byte	0x04, 0x12
        /*0026*/ 	.short	(.L_7 - .L_6)
	.align		4
.L_6:
        /*0028*/ 	.word	index@(triton_per_fused__to_copy_add_clamp_div_mul_ne_pow_rsub_sum_0)
        /*002c*/ 	.word	0x00000000
.L_7:


//--------------------- .nv.info.triton_per_fused__to_copy_add_clamp_div_mul_ne_pow_rsub_sum_0 --------------------------
	.section	.nv.info.triton_per_fused__to_copy_add_clamp_div_mul_ne_pow_rsub_sum_0,"",@"SHT_CUDA_INFO"
	.sectionflags	@""
	.align	4


	//----- nvinfo : EIATTR_CUDA_API_VERSION
	.align		4
        /*0000*/ 	.byte	0x04, 0x37
        /*0002*/ 	.short	(.L_9 - .L_8)
.L_8:
        /*0004*/ 	.word	0x0000007c


	//----- nvinfo : EIATTR_KPARAM_INFO
	.align		4
.L_9:
        /*0008*/ 	.byte	0x04, 0x17
        /*000a*/ 	.short	(.L_11 - .L_10)
.L_10:
        /*000c*/ 	.word	0x00000000
        /*0010*/ 	.short	0x0003
        /*0012*/ 	.short	0x0018
        /*0014*/ 	.byte	0x00, 0xf0, 0x11, 0x00


	//----- nvinfo : EIATTR_KPARAM_INFO
	.align		4
.L_11:
        /*0018*/ 	.byte	0x04, 0x17
        /*001a*/ 	.short	(.L_13 - .L_12)
.L_12:
        /*001c*/ 	.word	0x00000000
        /*0020*/ 	.short	0x0002
        /*0022*/ 	.short	0x0010
        /*0024*/ 	.byte	0x00, 0xf4, 0x21, 0x00


	//----- nvinfo : EIATTR_KPARAM_INFO
	.align		4
.L_13:
        /*0028*/ 	.byte	0x04, 0x17
        /*002a*/ 	.short	(.L_15 - .L_14)
.L_14:
        /*002c*/ 	.word	0x00000000
        /*0030*/ 	.short	0x0001
        /*0032*/ 	.short	0x0008
        /*0034*/ 	.byte	0x00, 0xf4, 0x21, 0x00


	//----- nvinfo : EIATTR_KPARAM_INFO
	.align		4
.L_15:
        /*0038*/ 	.byte	0x04, 0x17
        /*003a*/ 	.short	(.L_17 - .L_16)
.L_16:
        /*003c*/ 	.word	0x00000000
        /*0040*/ 	.short	0x0000
        /*0042*/ 	.short	0x0000
        /*0044*/ 	.byte	0x00, 0xf4, 0x21, 0x00


	//----- nvinfo : EIATTR_SPARSE_MMA_MASK
	.align		4
.L_17:
        /*0048*/ 	.byte	0x03, 0x50
        /*004a*/ 	.short	0x0000


	//----- nvinfo : EIATTR_MAXREG_COUNT
	.align		4
        /*004c*/ 	.byte	0x03, 0x1b
        /*004e*/ 	.short	0x00ff


	//----- nvinfo : EIATTR_COOP_GROUP_MASK_REGIDS
	.align		4
        /*0050*/ 	.byte	0x04, 0x29
        /*0052*/ 	.short	(.L_19 - .L_18)


	//   ....[0]....
.L_18:
        /*0054*/ 	.word	0xffffffff


	//   ....[1]....
        /*0058*/ 	.word	0xffffffff


	//   ....[2]....
        /*005c*/ 	.word	0xffffffff


	//   ....[3]....
        /*0060*/ 	.word	0xffffffff


	//   ....[4]....
        /*0064*/ 	.word	0xffffffff


	//   ....[5]....
        /*0068*/ 	.word	0xffffffff


	//   ....[6]....
        /*006c*/ 	.word	0xffffffff


	//   ....[7]....
        /*0070*/ 	.word	0xffffffff


	//   ....[8]....
        /*0074*/ 	.word	0xffffffff


	//   ....[9]....
        /*0078*/ 	.word	0xffffffff


	//   ....[10]....
        /*007c*/ 	.word	0xffffffff


	//   ....[11]....
        /*0080*/ 	.word	0xffffffff


	//   ....[12]....
        /*0084*/ 	.word	0xffffffff


	//   ....[13]....
        /*0088*/ 	.word	0xffffffff


	//   ....[14]....
        /*008c*/ 	.word	0xffffffff


	//   ....[15]....
        /*0090*/ 	.word	0xffffffff


	//   ....[16]....
        /*0094*/ 	.word	0xffffffff


	//   ....[17]....
        /*0098*/ 	.word	0xffffffff


	//   ....[18]....
        /*009c*/ 	.word	0xffffffff


	//   ....[19]....
        /*00a0*/ 	.word	0xffffffff


	//   ....[20]....
        /*00a4*/ 	.word	0xffffffff


	//   ....[21]....
        /*00a8*/ 	.word	0xffffffff


	//   ....[22]....
        /*00ac*/ 	.word	0xffffffff


	//   ....[23]....
        /*00b0*/ 	.word	0xffffffff


	//----- nvinfo : EIATTR_COOP_GROUP_INSTR_OFFSETS
	.align		4
.L_19:
        /*00b4*/ 	.byte	0x04, 0x28
        /*00b6*/ 	.short	(.L_21 - .L_20)


	//   ....[0]....
.L_20:
        /*00b8*/ 	.word	0x000002c0


	//   ....[1]....
        /*00bc*/ 	.word	0x000003a0


	//   ....[2]....
        /*00c0*/ 	.word	0x000003e0


	//   ....[3]....
        /*00c4*/ 	.word	0x000004a0


	//   ....[4]....
        /*00c8*/ 	.word	0x000004b0


	//   ....[5]....
        /*00cc*/ 	.word	0x000004c0


	//   ....[6]....
        /*00d0*/ 	.word	0x000004e0


	//   ....[7]....
        /*00d4*/ 	.word	0x00000500


	//   ....[8]....
        /*00d8*/ 	.word	0x00000530


	//   ....[9]....
        /*00dc*/ 	.word	0x00000550


	//   ....[10]....
        /*00e0*/ 	.word	0x000005c0


	//   ....[11]....
        /*00e4*/ 	.word	0x000005d0


	//   ....[12]....
        /*00e8*/ 	.word	0x00000630


	//   ....[13]....
        /*00ec*/ 	.word	0x00000650


	//   ....[14]....
        /*00f0*/ 	.word	0x00000660


	//   ....[15]....
        /*00f4*/ 	.word	0x00000690


	//   ....[16]....
        /*00f8*/ 	.word	0x000006f0


	//   ....[17]....
        /*00fc*/ 	.word	0x00000700


	//   ....[18]....
        /*0100*/ 	.word	0x00000750


	//   ....[19]....
        /*0104*/ 	.word	0x00000790


	//   ....[20]....
        /*0108*/ 	.word	0x000007c0


	//   ....[21]....
        /*010c*/ 	.word	0x000007e0


	//   ....[22]....
        /*0110*/ 	.word	0x00000870


	//   ....[23]....
        /*0114*/ 	.word	0x00000930


	//----- nvinfo : EIATTR_EXIT_INSTR_OFFSETS
	.align		4
.L_21:
        /*0118*/ 	.byte	0x04, 0x1c
        /*011a*/ 	.short	(.L_23 - .L_22)


	//   ....[0]....
.L_22:
        /*011c*/ 	.word	0x00000a30


	//   ....[1]....
        /*0120*/ 	.word	0x00000af0


	//----- nvinfo : EIATTR_REQNTID
	.align		4
.L_23:
        /*0124*/ 	.byte	0x04, 0x10
        /*0126*/ 	.short	(.L_25 - .L_24)
.L_24:
        /*0128*/ 	.word	0x00000040
        /*012c*/ 	.word	0x00000001
        /*0130*/ 	.word	0x00000001


	//----- nvinfo : EIATTR_CBANK_PARAM_SIZE
	.align		4
.L_25:
        /*0134*/ 	.byte	0x03, 0x19
        /*0136*/ 	.short	0x001c


	//----- nvinfo : EIATTR_PARAM_CBANK
	.align		4
        /*0138*/ 	.byte	0x04, 0x0a
        /*013a*/ 	.short	(.L_27 - .L_26)
	.align		4
.L_26:
        /*013c*/ 	.word	index@(.nv.constant0.triton_per_fused__to_copy_add_clamp_div_mul_ne_pow_rsub_sum_0)
        /*0140*/ 	.short	0x0210
        /*0142*/ 	.short	0x001c


	//----- nvinfo : EIATTR_SW_WAR
	.align		4
.L_27:
        /*0144*/ 	.byte	0x04, 0x36
        /*0146*/ 	.short	(.L_29 - .L_28)
.L_28:
        /*0148*/ 	.word	0x00000008
.L_29:


//--------------------- .nv.callgraph             --------------------------
	.section	.nv.callgraph,"",@"SHT_CUDA_CALLGRAPH"
	.align	4
	.sectionentsize	8
	.align		4
        /*0000*/ 	.word	0x00000000
	.align		4
        /*0004*/ 	.word	0xffffffff
	.align		4
        /*0008*/ 	.word	0x00000000
	.align		4
        /*000c*/ 	.word	0xfffffffe
	.align		4
        /*0010*/ 	.word	0x00000000
	.align		4
        /*0014*/ 	.word	0xfffffffd
	.align		4
        /*0018*/ 	.word	0x00000000
	.align		4
        /*001c*/ 	.word	0xfffffffc


//--------------------- .text.triton_per_fused__to_copy_add_clamp_div_mul_ne_pow_rsub_sum_0 --------------------------
	.section	.text.triton_per_fused__to_copy_add_clamp_div_mul_ne_pow_rsub_sum_0,"ax",@progbits
	.sectionflags	@"SHF_BARRIERS=1"
	.align	128
        .global         triton_per_fused__to_copy_add_clamp_div_mul_ne_pow_rsub_sum_0
        .type           triton_per_fused__to_copy_add_clamp_div_mul_ne_pow_rsub_sum_0,@function
        .size           triton_per_fused__to_copy_add_clamp_div_mul_ne_pow_rsub_sum_0,(.L_x_1 - triton_per_fused__to_copy_add_clamp_div_mul_ne_pow_rsub_sum_0)
        .other          triton_per_fused__to_copy_add_clamp_div_mul_ne_pow_rsub_sum_0,@"STO_CUDA_ENTRY STV_DEFAULT"
triton_per_fused__to_copy_add_clamp_div_mul_ne_pow_rsub_sum_0:
.text.triton_per_fused__to_copy_add_clamp_div_mul_ne_pow_rsub_sum_0:
[----:B------:R-:W0:Y:S02]  /*0000*/  LDC R1, c[0x0][0x28] ;  /* 0x00000a00ff017b82 */ /* 0x000e240000000800 */
[----:B------:R-:W1:Y:S01]  /*0010*/  S2R R20, SR_TID.X ;  /* 0x0000000000147919 */ /* 0x000e620000002100 */
[----:B------:R-:W2:Y:S01]  /*0020*/  LDC.64 R4, c[0x0][0x218] ;  /* 0x00008600ff047b82 */ /* 0x000ea20000000a00 */
[----:B------:R-:W-:-:S07]  /*0030*/  ULDC.64 UR6, c[0x0][0x208] ;  /* 0x0000820000067ab9 */ /* 0x000fce0000000a00 */
[----:B------:R-:W3:Y:S01]  /*0040*/  LDC.64 R8, c[0x0][0x220] ;  /* 0x00008800ff087b82 */ /* 0x000ee20000000a00 */
[----:B-1----:R-:W-:-:S04]  /*0050*/  SHF.L.U32 R2, R20, 0x2, RZ ;  /* 0x0000000214027819 */ /* 0x002fc800000006ff */
[----:B------:R-:W-:-:S05]  /*0060*/  LOP3.LUT R7, R2, 0xfc, RZ, 0xc0, !PT ;  /* 0x000000fc02077812 */ /* 0x000fca00078ec0ff */
[----:B--2---:R-:W-:-:S04]  /*0070*/  IMAD.WIDE.U32 R4, R7, 0x4, R4 ;  /* 0x0000000407047825 */ /* 0x004fc800078e0004 */
[----:B---3--:R-:W-:Y:S02]  /*0080*/  IMAD.WIDE.U32 R8, R7, 0x4, R8 ;  /* 0x0000000407087825 */ /* 0x008fe400078e0008 */
[----:B------:R-:W2:Y:S04]  /*0090*/  LDG.E.128 R4, desc[UR6][R4.64] ;  /* 0x0000000604047981 */ /* 0x000ea8000c1e1d00 */
[----:B------:R-:W3:Y:S01]  /*00a0*/  LDG.E.128 R8, desc[UR6][R8.64] ;  /* 0x0000000608087981 */ /* 0x000ee2000c1e1d00 */
[----:B------:R-:W1:Y:S01]  /*00b0*/  S2UR UR5, SR_CgaCtaId ;  /* 0x00000000000579c3 */ /* 0x000e620000008800 */
[----:B------:R-:W-:Y:S01]  /*00c0*/  UMOV UR4, 0x400 ;  /* 0x0000040000047882 */ /* 0x000fe20000000000 */
[C---:B------:R-:W-:Y:S02]  /*00d0*/  ISETP.GE.AND P2, PT, R20.reuse, 0x2, PT ;  /* 0x000000021400780c */ /* 0x040fe40003f46270 */
[----:B------:R-:W-:Y:S01]  /*00e0*/  LOP3.LUT P4, RZ, R20, 0x3f, RZ, 0xc0, !PT ;  /* 0x0000003f14ff7812 */ /* 0x000fe2000788c0ff */
[----:B-1----:R-:W-:Y:S01]  /*00f0*/  UPRMT UR4, UR5, 0x654, UR4 ;  /* 0x0000065405047896 */ /* 0x002fe20008000004 */
[----:B--2---:R-:W-:-:S02]  /*0100*/  FSET.BF.NEU.AND R18, R5, 255, PT ;  /* 0x437f00000512780a */ /* 0x004fc4000380d000 */
[----:B------:R-:W-:Y:S01]  /*0110*/  FSET.BF.NEU.AND R17, R4, 255, PT ;  /* 0x437f00000411780a */ /* 0x000fe2000380d000 */
[----:B---3--:R-:W-:Y:S02]  /*0120*/  FMUL R21, R9, R9 ;  /* 0x0000000909157220 */ /* 0x008fe40000400000 */
[----:B------:R-:W-:Y:S01]  /*0130*/  FFMA R14, -R5, R18, 1 ;  /* 0x3f800000050e7423 */ /* 0x000fe20000000112 */
[----:B------:R-:W-:Y:S01]  /*0140*/  FSET.BF.NEU.AND R15, R6, 255, PT ;  /* 0x437f0000060f780a */ /* 0x000fe2000380d000 */
[----:B------:R-:W-:Y:S01]  /*0150*/  FMUL R22, R8, R8 ;  /* 0x0000000808167220 */ /* 0x000fe20000400000 */
[----:B------:R-:W-:Y:S01]  /*0160*/  FFMA R19, -R4, R17, 1 ;  /* 0x3f80000004137423 */ /* 0x000fe20000000111 */
[----:B------:R-:W-:Y:S01]  /*0170*/  FMUL R21, R14, R21 ;  /* 0x000000150e157220 */ /* 0x000fe20000400000 */
[----:B------:R-:W-:Y:S01]  /*0180*/  FMUL R26, R10, R10 ;  /* 0x0000000a0a1a7220 */ /* 0x000fe20000400000 */
[----:B------:R-:W-:Y:S01]  /*0190*/  FFMA R23, -R6, R15, 1 ;  /* 0x3f80000006177423 */ /* 0x000fe2000000010f */
[----:B------:R-:W-:Y:S01]  /*01a0*/  FSET.BF.NEU.AND R16, R7, 255, PT ;  /* 0x437f00000710780a */ /* 0x000fe2000380d000 */
[----:B------:R-:W-:Y:S01]  /*01b0*/  FMUL R22, R19, R22 ;  /* 0x0000001613167220 */ /* 0x000fe20000400000 */
[----:B------:R-:W-:Y:S01]  /*01c0*/  FMUL R24, R18, R21 ;  /* 0x0000001512187220 */ /* 0x000fe20000400000 */
[----:B------:R-:W-:Y:S01]  /*01d0*/  FMUL R28, R23, R26 ;  /* 0x0000001a171c7220 */ /* 0x000fe20000400000 */
[----:B------:R-:W-:Y:S01]  /*01e0*/  FMUL R26, R11, R11 ;  /* 0x0000000b0b1a7220 */ /* 0x000fe20000400000 */
[----:B------:R-:W-:Y:S01]  /*01f0*/  FFMA R19, -R7, R16, 1 ;  /* 0x3f80000007137423 */ /* 0x000fe20000000110 */
[----:B------:R-:W-:Y:S01]  /*0200*/  FFMA R22, R17, R22, R24 ;  /* 0x0000001611167223 */ /* 0x000fe20000000018 */
[----:B------:R-:W-:Y:S01]  /*0210*/  FADD R9, -R9, 2 ;  /* 0x4000000009097421 */ /* 0x000fe20000000100 */
[----:B------:R-:W-:Y:S01]  /*0220*/  FADD R8, -R8, 2 ;  /* 0x4000000008087421 */ /* 0x000fe20000000100 */
[----:B------:R-:W-:Y:S01]  /*0230*/  FMUL R21, R19, R26 ;  /* 0x0000001a13157220 */ /* 0x000fe20000400000 */
[----:B------:R-:W-:Y:S01]  /*0240*/  FFMA R23, R15, R28, R22 ;  /* 0x0000001c0f177223 */ /* 0x000fe20000000016 */
[----:B------:R-:W-:Y:S01]  /*0250*/  FADD R24, -R10, 2 ;  /* 0x400000000a187421 */ /* 0x000fe20000000100 */
[----:B------:R-:W-:Y:S01]  /*0260*/  FSETP.GTU.AND P1, PT, R9, RZ, PT ;  /* 0x000000ff0900720b */ /* 0x000fe20003f2c000 */
[----:B------:R-:W-:Y:S01]  /*0270*/  FMUL R5, R5, R18 ;  /* 0x0000001205057220 */ /* 0x000fe20000400000 */
[----:B------:R-:W-:Y:S01]  /*0280*/  FFMA R21, R16, R21, R23 ;  /* 0x0000001510157223 */ /* 0x000fe20000000017 */
[----:B------:R-:W-:Y:S01]  /*0290*/  FSETP.GTU.AND P0, PT, R8, RZ, PT ;  /* 0x000000ff0800720b */ /* 0x000fe20003f0c000 */
[----:B------:R-:W-:Y:S01]  /*02a0*/  FADD R11, -R11, 2 ;  /* 0x400000000b0b7421 */ /* 0x000fe20000000100 */
[----:B------:R-:W-:-:S02]  /*02b0*/  FSEL R9, R9, RZ, P1 ;  /* 0x000000ff09097208 */ /* 0x000fc40000800000 */
[----:B------:R-:W1:Y:S01]  /*02c0*/  SHFL.BFLY PT, R22, R21, 0x10, 0x1f ;  /* 0x0e001f0015167f89 */ /* 0x000e6200000e0000 */
[----:B------:R-:W-:Y:S02]  /*02d0*/  FSEL R10, R8, RZ, P0 ;  /* 0x000000ff080a7208 */ /* 0x000fe40000000000 */
[----:B------:R-:W-:Y:S01]  /*02e0*/  FMUL R18, R9, R9 ;  /* 0x0000000909127220 */ /* 0x000fe20000400000 */
[----:B------:R-:W-:Y:S02]  /*02f0*/  FSETP.GTU.AND P0, PT, R24, RZ, PT ;  /* 0x000000ff1800720b */ /* 0x000fe40003f0c000 */
[----:B------:R-:W-:Y:S01]  /*0300*/  FMUL R10, R10, R10 ;  /* 0x0000000a0a0a7220 */ /* 0x000fe20000400000 */
[----:B------:R-:W-:Y:S02]  /*0310*/  LOP3.LUT P1, RZ, R20, 0x1f, RZ, 0xc0, !PT ;  /* 0x0000001f14ff7812 */ /* 0x000fe4000782c0ff */
[----:B------:R-:W-:Y:S02]  /*0320*/  FSEL R24, R24, RZ, P0 ;  /* 0x000000ff18187208 */ /* 0x000fe40000000000 */
[----:B------:R-:W-:-:S03]  /*0330*/  FSETP.GTU.AND P0, PT, R11, RZ, PT ;  /* 0x000000ff0b00720b */ /* 0x000fc60003f0c000 */
[----:B------:R-:W-:Y:S01]  /*0340*/  FMUL R24, R24, R24 ;  /* 0x0000001818187220 */ /* 0x000fe20000400000 */
[----:B------:R-:W-:-:S05]  /*0350*/  FSEL R11, R11, RZ, P0 ;  /* 0x000000ff0b0b7208 */ /* 0x000fca0000000000 */
[----:B------:R-:W-:Y:S01]  /*0360*/  FMUL R11, R11, R11 ;  /* 0x0000000b0b0b7220 */ /* 0x000fe20000400000 */
[----:B-1----:R-:W-:Y:S01]  /*0370*/  FADD R22, R21, R22 ;  /* 0x0000001615167221 */ /* 0x002fe20000000000 */
[----:B------:R-:W-:Y:S01]  /*0380*/  FMUL R21, R5, R18 ;  /* 0x0000001205157220 */ /* 0x000fe20000400000 */
[----:B------:R-:W-:-:S03]  /*0390*/  FFMA R5, R4, R17, R5 ;  /* 0x0000001104057223 */ /* 0x000fc60000000005 */
[----:B------:R-:W1:Y:S02]  /*03a0*/  SHFL.BFLY PT, R23, R22, 0x8, 0x1f ;  /* 0x0d001f0016177f89 */ /* 0x000e6400000e0000 */
[----:B-1----:R-:W-:Y:S01]  /*03b0*/  FADD R8, R22, R23 ;  /* 0x0000001716087221 */ /* 0x002fe20000000000 */
[CC--:B------:R-:W-:Y:S01]  /*03c0*/  FMUL R22, R4.reuse, R17.reuse ;  /* 0x0000001104167220 */ /* 0x0c0fe20000400000 */
[----:B------:R-:W-:-:S03]  /*03d0*/  FFMA R23, -R4, R17, 1 ;  /* 0x3f80000004177423 */ /* 0x000fc60000000111 */
[----:B------:R-:W1:Y:S01]  /*03e0*/  SHFL.BFLY PT, R9, R8, 0x4, 0x1f ;  /* 0x0c801f0008097f89 */ /* 0x000e6200000e0000 */
[----:B------:R-:W-:Y:S01]  /*03f0*/  FFMA R21, R10, R22, R21 ;  /* 0x000000160a157223 */ /* 0x000fe20000000015 */
[-C--:B------:R-:W-:Y:S01]  /*0400*/  FMUL R10, R6, R15.reuse ;  /* 0x0000000f060a7220 */ /* 0x080fe20000400000 */
[----:B------:R-:W-:Y:S01]  /*0410*/  FADD R18, R14, R23 ;  /* 0x000000170e127221 */ /* 0x000fe20000000000 */
[CC--:B------:R-:W-:Y:S01]  /*0420*/  FFMA R23, -R6.reuse, R15.reuse, 1 ;  /* 0x3f80000006177423 */ /* 0x0c0fe2000000010f */
[----:B------:R-:W-:Y:S01]  /*0430*/  FFMA R6, R6, R15, R5 ;  /* 0x0000000f06067223 */ /* 0x000fe20000000005 */
[----:B------:R-:W-:Y:S01]  /*0440*/  FFMA R24, R24, R10, R21 ;  /* 0x0000000a18187223 */ /* 0x000fe20000000015 */
[-C--:B------:R-:W-:Y:S01]  /*0450*/  FMUL R10, R7, R16.reuse ;  /* 0x00000010070a7220 */ /* 0x080fe20000400000 */
[----:B------:R-:W-:Y:S01]  /*0460*/  FADD R18, R23, R18 ;  /* 0x0000001217127221 */ /* 0x000fe20000000000 */
[----:B------:R-:W-:Y:S02]  /*0470*/  FFMA R16, R7, R16, R6 ;  /* 0x0000001007107223 */ /* 0x000fe40000000006 */
[----:B------:R-:W-:Y:S01]  /*0480*/  FFMA R24, R11, R10, R24 ;  /* 0x0000000a0b187223 */ /* 0x000fe20000000018 */
[----:B------:R-:W-:-:S02]  /*0490*/  FADD R22, R19, R18 ;  /* 0x0000001213167221 */ /* 0x000fc40000000000 */
[----:B------:R-:W-:Y:S04]  /*04a0*/  SHFL.BFLY PT, R7, R16, 0x10, 0x1f ;  /* 0x0e001f0010077f89 */ /* 0x000fe800000e0000 */
[----:B------:R-:W2:Y:S04]  /*04b0*/  SHFL.BFLY PT, R11, R24, 0x10, 0x1f ;  /* 0x0e001f00180b7f89 */ /* 0x000ea800000e0000 */
[----:B------:R-:W-:Y:S01]  /*04c0*/  SHFL.BFLY PT, R19, R22, 0x10, 0x1f ;  /* 0x0e001f0016137f89 */ /* 0x000fe200000e0000 */
[----:B-1----:R-:W-:-:S05]  /*04d0*/  FADD R9, R8, R9 ;  /* 0x0000000908097221 */ /* 0x002fca0000000000 */
[----:B------:R-:W1:Y:S01]  /*04e0*/  SHFL.BFLY PT, R8, R9, 0x2, 0x1f ;  /* 0x0c401f0009087f89 */ /* 0x000e6200000e0000 */
[----:B--2---:R-:W-:-:S05]  /*04f0*/  FADD R10, R24, R11 ;  /* 0x0000000b180a7221 */ /* 0x004fca0000000000 */
[----:B------:R-:W2:Y:S01]  /*0500*/  SHFL.BFLY PT, R21, R10, 0x8, 0x1f ;  /* 0x0d001f000a157f89 */ /* 0x000ea200000e0000 */
[----:B-1----:R-:W-:Y:S01]  /*0510*/  FADD R8, R9, R8 ;  /* 0x0000000809087221 */ /* 0x002fe20000000000 */
[----:B------:R-:W-:-:S04]  /*0520*/  SHF.R.U32.HI R9, RZ, 0x3, R20 ;  /* 0x00000003ff097819 */ /* 0x000fc80000011614 */
[----:B------:R-:W1:Y:S01]  /*0530*/  SHFL.BFLY PT, R11, R8, 0x1, 0x1f ;  /* 0x0c201f00080b7f89 */ /* 0x000e6200000e0000 */
[----:B--2---:R-:W-:-:S05]  /*0540*/  FADD R21, R10, R21 ;  /* 0x000000150a157221 */ /* 0x004fca0000000000 */
[----:B------:R-:W2:Y:S01]  /*0550*/  SHFL.BFLY PT, R14, R21, 0x4, 0x1f ;  /* 0x0c801f00150e7f89 */ /* 0x000ea200000e0000 */
[----:B-1----:R-:W-:Y:S01]  /*0560*/  FADD R11, R8, R11 ;  /* 0x0000000b080b7221 */ /* 0x002fe20000000000 */
[----:B------:R-:W-:-:S05]  /*0570*/  LOP3.LUT R8, R9, 0x4, RZ, 0xc0, !PT ;  /* 0x0000000409087812 */ /* 0x000fca00078ec0ff */
[----:B------:R-:W-:Y:S01]  /*0580*/  @!P1 STS [R8+UR4], R11 ;  /* 0x0000000b08009988 */ /* 0x000fe20008000804 */
[----:B------:R-:W-:Y:S01]  /*0590*/  BAR.SYNC.DEFER_BLOCKING 0x0 ;  /* 0x0000000000007b1d */ /* 0x000fe20000010000 */
[----:B--2---:R-:W-:Y:S01]  /*05a0*/  FADD R14, R21, R14 ;  /* 0x0000000e150e7221 */ /* 0x004fe20000000000 */
[----:B------:R-:W-:-:S04]  /*05b0*/  FADD R21, R22, R19 ;  /* 0x0000001316157221 */ /* 0x000fc80000000000 */
[----:B------:R-:W1:Y:S04]  /*05c0*/  SHFL.BFLY PT, R9, R14, 0x2, 0x1f ;  /* 0x0c401f000e097f89 */ /* 0x000e6800000e0000 */
[----:B------:R-:W2:Y:S04]  /*05d0*/  SHFL.BFLY PT, R24, R21, 0x8, 0x1f ;  /* 0x0d001f0015187f89 */ /* 0x000ea800000e0000 */
[----:B------:R-:W3:Y:S01]  /*05e0*/  @!P2 LDS R13, [R2+UR4] ;  /* 0x00000004020da984 */ /* 0x000ee20008000800 */
[----:B-1----:R-:W-:Y:S01]  /*05f0*/  FADD R18, R14, R9 ;  /* 0x000000090e127221 */ /* 0x002fe20000000000 */
[----:B------:R-:W-:Y:S01]  /*0600*/  LOP3.LUT R9, R20, 0x1, RZ, 0xc0, !PT ;  /* 0x0000000114097812 */ /* 0x000fe200078ec0ff */
[----:B--2---:R-:W-:-:S03]  /*0610*/  FADD R24, R21, R24 ;  /* 0x0000001815187221 */ /* 0x004fc60000000000 */
[----:B------:R-:W-:Y:S01]  /*0620*/  ISETP.NE.U32.AND P0, PT, R9, 0x1, PT ;  /* 0x000000010900780c */ /* 0x000fe20003f05070 */
[----:B------:R-:W1:Y:S03]  /*0630*/  SHFL.BFLY PT, R19, R18, 0x1, 0x1f ;  /* 0x0c201f0012137f89 */ /* 0x000e6600000e0000 */
[----:B------:R-:W-:Y:S01]  /*0640*/  ISETP.LT.AND P0, PT, R20, 0x2, P0 ;  /* 0x000000021400780c */ /* 0x000fe20000701270 */
[----:B------:R-:W2:Y:S04]  /*0650*/  SHFL.BFLY PT, R9, R24, 0x4, 0x1f ;  /* 0x0c801f0018097f89 */ /* 0x000ea800000e0000 */
[----:B---3--:R-:W3:Y:S01]  /*0660*/  SHFL.BFLY PT, R10, R13, 0x1, 0x1f ;  /* 0x0c201f000d0a7f89 */ /* 0x008ee200000e0000 */
[----:B-1----:R-:W-:Y:S01]  /*0670*/  FADD R19, R18, R19 ;  /* 0x0000001312137221 */ /* 0x002fe20000000000 */
[----:B--2---:R-:W-:-:S05]  /*0680*/  FADD R9, R24, R9 ;  /* 0x0000000918097221 */ /* 0x004fca0000000000 */
[----:B------:R-:W1:Y:S01]  /*0690*/  SHFL.BFLY PT, R6, R9, 0x2, 0x1f ;  /* 0x0c401f0009067f89 */ /* 0x000e6200000e0000 */
[----:B---3--:R-:W-:Y:S01]  /*06a0*/  FADD R5, R13, R10 ;  /* 0x0000000a0d057221 */ /* 0x008fe20000000000 */
[----:B------:R-:W-:-:S04]  /*06b0*/  FADD R10, R16, R7 ;  /* 0x00000007100a7221 */ /* 0x000fc80000000000 */
[----:B------:R-:W-:Y:S01]  /*06c0*/  @P0 STS [R2+UR4], R5 ;  /* 0x0000000502000988 */ /* 0x000fe20008000804 */
[----:B------:R-:W-:Y:S01]  /*06d0*/  BAR.SYNC.DEFER_BLOCKING 0x0 ;  /* 0x0000000000007b1d */ /* 0x000fe20000010000 */
[----:B-1----:R-:W-:-:S05]  /*06e0*/  FADD R7, R9, R6 ;  /* 0x0000000609077221 */ /* 0x002fca0000000000 */
[----:B------:R-:W1:Y:S04]  /*06f0*/  SHFL.BFLY PT, R11, R10, 0x8, 0x1f ;  /* 0x0d001f000a0b7f89 */ /* 0x000e6800000e0000 */
[----:B------:R-:W2:Y:S04]  /*0700*/  SHFL.BFLY PT, R6, R7, 0x1, 0x1f ;  /* 0x0c201f0007067f89 */ /* 0x000ea800000e0000 */
[----:B------:R-:W-:Y:S01]  /*0710*/  LDS R4, [UR4] ;  /* 0x00000004ff047984 */ /* 0x000fe20008000800 */
[----:B------:R-:W-:Y:S01]  /*0720*/  BAR.SYNC.DEFER_BLOCKING 0x0 ;  /* 0x0000000000007b1d */ /* 0x000fe20000010000 */
[----:B-1----:R-:W-:Y:S01]  /*0730*/  FADD R13, R10, R11 ;  /* 0x0000000b0a0d7221 */ /* 0x002fe20000000000 */
[----:B--2---:R-:W-:-:S04]  /*0740*/  FADD R11, R7, R6 ;  /* 0x00000006070b7221 */ /* 0x004fc80000000000 */
[----:B------:R-:W1:Y:S04]  /*0750*/  SHFL.BFLY PT, R14, R13, 0x4, 0x1f ;  /* 0x0c801f000d0e7f89 */ /* 0x000e6800000e0000 */
[----:B------:R-:W-:Y:S01]  /*0760*/  @!P1 STS [R8+UR4], R19 ;  /* 0x0000001308009988 */ /* 0x000fe20008000804 */
[----:B------:R-:W-:Y:S01]  /*0770*/  BAR.SYNC.DEFER_BLOCKING 0x0 ;  /* 0x0000000000007b1d */ /* 0x000fe20000010000 */
[----:B-1----:R-:W-:-:S05]  /*0780*/  FADD R14, R13, R14 ;  /* 0x0000000e0d0e7221 */ /* 0x002fca0000000000 */
[----:B------:R-:W1:Y:S04]  /*0790*/  SHFL.BFLY PT, R7, R14, 0x2, 0x1f ;  /* 0x0c401f000e077f89 */ /* 0x000e6800000e0000 */
[----:B------:R-:W2:Y:S01]  /*07a0*/  @!P2 LDS R0, [R2+UR4] ;  /* 0x000000040200a984 */ /* 0x000ea20008000800 */
[----:B-1----:R-:W-:-:S03]  /*07b0*/  FADD R9, R14, R7 ;  /* 0x000000070e097221 */ /* 0x002fc60000000000 */
[----:B--2---:R-:W1:Y:S02]  /*07c0*/  SHFL.BFLY PT, R5, R0, 0x1, 0x1f ;  /* 0x0c201f0000057f89 */ /* 0x004e6400000e0000 */
[----:B-1----:R-:W-:Y:S02]  /*07d0*/  FADD R5, R0, R5 ;  /* 0x0000000500057221 */ /* 0x002fe40000000000 */
[----:B------:R-:W1:Y:S04]  /*07e0*/  SHFL.BFLY PT, R0, R9, 0x1, 0x1f ;  /* 0x0c201f0009007f89 */ /* 0x000e6800000e0000 */
[----:B------:R1:W-:Y:S01]  /*07f0*/  @P0 STS [R2+UR4], R5 ;  /* 0x0000000502000988 */ /* 0x0003e20008000804 */
[----:B------:R-:W-:Y:S01]  /*0800*/  BAR.SYNC.DEFER_BLOCKING 0x0 ;  /* 0x0000000000007b1d */ /* 0x000fe20000010000 */
[----:B-1----:R-:W-:-:S05]  /*0810*/  FADD R5, R9, R0 ;  /* 0x0000000009057221 */ /* 0x002fca0000000000 */
[----:B------:R-:W-:Y:S02]  /*0820*/  LDS R6, [UR4] ;  /* 0x00000004ff067984 */ /* 0x000fe40008000800 */
[----:B------:R-:W-:Y:S06]  /*0830*/  BAR.SYNC.DEFER_BLOCKING 0x0 ;  /* 0x0000000000007b1d */ /* 0x000fec0000010000 */
[----:B------:R-:W-:Y:S02]  /*0840*/  @!P1 STS [R8+UR4], R11 ;  /* 0x0000000b08009988 */ /* 0x000fe40008000804 */
[----:B------:R-:W-:Y:S06]  /*0850*/  BAR.SYNC.DEFER_BLOCKING 0x0 ;  /* 0x0000000000007b1d */ /* 0x000fec0000010000 */
[----:B------:R-:W1:Y:S04]  /*0860*/  @!P2 LDS R12, [R2+UR4] ;  /* 0x00000004020ca984 */ /* 0x000e680008000800 */
[----:B-1----:R-:W1:Y:S02]  /*0870*/  SHFL.BFLY PT, R7, R12, 0x1, 0x1f ;  /* 0x0c201f000c077f89 */ /* 0x002e6400000e0000 */
[----:B-1----:R-:W-:-:S05]  /*0880*/  FADD R7, R12, R7 ;  /* 0x000000070c077221 */ /* 0x002fca0000000000 */
[----:B------:R-:W-:Y:S01]  /*0890*/  @P0 STS [R2+UR4], R7 ;  /* 0x0000000702000988 */ /* 0x000fe20008000804 */
[----:B------:R-:W-:Y:S06]  /*08a0*/  BAR.SYNC.DEFER_BLOCKING 0x0 ;  /* 0x0000000000007b1d */ /* 0x000fec0000010000 */
[----:B------:R-:W1:Y:S02]  /*08b0*/  LDS R0, [UR4] ;  /* 0x00000004ff007984 */ /* 0x000e640008000800 */
[----:B------:R-:W-:Y:S06]  /*08c0*/  BAR.SYNC.DEFER_BLOCKING 0x0 ;  /* 0x0000000000007b1d */ /* 0x000fec0000010000 */
[----:B------:R-:W-:Y:S02]  /*08d0*/  @!P1 STS [R8+UR4], R5 ;  /* 0x0000000508009988 */ /* 0x000fe40008000804 */
[----:B------:R-:W-:Y:S01]  /*08e0*/  BAR.SYNC.DEFER_BLOCKING 0x0 ;  /* 0x0000000000007b1d */ /* 0x000fe20000010000 */
[----:B-1----:R-:W-:-:S04]  /*08f0*/  FADD R0, RZ, R0 ;  /* 0x00000000ff007221 */ /* 0x002fc80000000000 */
[----:B------:R-:W-:Y:S01]  /*0900*/  FADD R0, R0, 255 ;  /* 0x437f000000007421 */ /* 0x000fe20000000000 */
[----:B------:R-:W1:Y:S04]  /*0910*/  @!P2 LDS R3, [R2+UR4] ;  /* 0x000000040203a984 */ /* 0x000e680008000800 */
[----:B------:R-:W-:Y:S01]  /*0920*/  FSETP.GEU.AND P2, PT, |R0|, 1.175494350822287508e-38, PT ;  /* 0x008000000000780b */ /* 0x000fe20003f4e200 */
[----:B-1----:R-:W1:Y:S02]  /*0930*/  SHFL.BFLY PT, R10, R3, 0x1, 0x1f ;  /* 0x0c201f00030a7f89 */ /* 0x002e6400000e0000 */
[----:B-1----:R-:W-:-:S05]  /*0940*/  FADD R9, R3, R10 ;  /* 0x0000000a03097221 */ /* 0x002fca0000000000 */
[----:B------:R-:W-:Y:S01]  /*0950*/  @P0 STS [R2+UR4], R9 ;  /* 0x0000000902000988 */ /* 0x000fe20008000804 */
[----:B------:R-:W-:Y:S01]  /*0960*/  BAR.SYNC.DEFER_BLOCKING 0x0 ;  /* 0x0000000000007b1d */ /* 0x000fe20000010000 */
[----:B------:R-:W-:-:S13]  /*0970*/  FSETP.GT.AND P0, PT, |R0|, 8.50705917302346158658e+37, PT ;  /* 0x7e8000000000780b */ /* 0x000fda0003f04200 */
[----:B------:R-:W-:-:S04]  /*0980*/  @P0 FMUL R0, R0, 0.25 ;  /* 0x3e80000000000820 */ /* 0x000fc80000400000 */
[----:B------:R-:W-:Y:S01]  /*0990*/  @!P2 FMUL R0, R0, 16777216 ;  /* 0x4b8000000000a820 */ /* 0x000fe20000400000 */
[----:B------:R-:W1:Y:S02]  /*09a0*/  LDS R7, [UR4] ;  /* 0x00000004ff077984 */ /* 0x000e640008000800 */
[----:B-1----:R-:W-:-:S04]  /*09b0*/  FADD R7, RZ, R7 ;  /* 0x00000007ff077221 */ /* 0x002fc80000000000 */
[----:B------:R-:W-:Y:S01]  /*09c0*/  FADD R7, R7, 255 ;  /* 0x437f000007077421 */ /* 0x000fe20000000000 */
[----:B------:R-:W-:Y:S04]  /*09d0*/  BAR.SYNC.DEFER_BLOCKING 0x0 ;  /* 0x0000000000007b1d */ /* 0x000fe80000010000 */
[C---:B------:R-:W-:Y:S02]  /*09e0*/  FSETP.GT.AND P1, PT, |R7|.reuse, 8.50705917302346158658e+37, PT ;  /* 0x7e8000000700780b */ /* 0x040fe40003f24200 */
[----:B------:R-:W-:-:S11]  /*09f0*/  FSETP.GEU.AND P3, PT, |R7|, 1.175494350822287508e-38, PT ;  /* 0x008000000700780b */ /* 0x000fd60003f6e200 */
[----:B------:R-:W-:-:S04]  /*0a00*/  @P1 FMUL R7, R7, 0.25 ;  /* 0x3e80000007071820 */ /* 0x000fc80000400000 */
[----:B------:R-:W-:-:S06]  /*0a10*/  @!P3 FMUL R7, R7, 16777216 ;  /* 0x4b8000000707b820 */ /* 0x000fcc0000400000 */
[----:B------:R-:W1:Y:S01]  /*0a20*/  MUFU.RCP R7, R7 ;  /* 0x0000000700077308 */ /* 0x000e620000001000 */
[----:B------:R-:W-:Y:S05]  /*0a30*/  @P4 EXIT ;  /* 0x000000000000494d */ /* 0x000fea0003800000 */
[----:B------:R-:W0:Y:S01]  /*0a40*/  LDC.64 R2, c[0x0][0x210] ;  /* 0x00008400ff027b82 */ /* 0x000e220000000a00 */
[----:B------:R-:W-:Y:S01]  /*0a50*/  FADD R6, RZ, R6 ;  /* 0x00000006ff067221 */ /* 0x000fe20000000000 */
[----:B------:R-:W2:Y:S01]  /*0a60*/  MUFU.RCP R5, R0 ;  /* 0x0000000000057308 */ /* 0x000ea20000001000 */
[----:B------:R-:W-:Y:S02]  /*0a70*/  FADD R4, RZ, R4 ;  /* 0x00000004ff047221 */ /* 0x000fe40000000000 */
[----:B------:R-:W-:Y:S02]  /*0a80*/  @P1 FMUL R6, R6, 0.25 ;  /* 0x3e80000006061820 */ /* 0x000fe40000400000 */
[----:B------:R-:W-:Y:S02]  /*0a90*/  @P0 FMUL R4, R4, 0.25 ;  /* 0x3e80000004040820 */ /* 0x000fe40000400000 */
[----:B------:R-:W-:Y:S02]  /*0aa0*/  @!P3 FMUL R6, R6, 16777216 ;  /* 0x4b8000000606b820 */ /* 0x000fe40000400000 */
[----:B------:R-:W-:-:S02]  /*0ab0*/  @!P2 FMUL R4, R4, 16777216 ;  /* 0x4b8000000404a820 */ /* 0x000fc40000400000 */
[----:B-1----:R-:W-:-:S04]  /*0ac0*/  FMUL R6, R7, R6 ;  /* 0x0000000607067220 */ /* 0x002fc80000400000 */
[----:B--2---:R-:W-:-:S05]  /*0ad0*/  FFMA R5, R5, R4, R6 ;  /* 0x0000000405057223 */ /* 0x004fca0000000006 */
[----:B0-----:R-:W-:Y:S01]  /*0ae0*/  STG.E desc[UR6][R2.64], R5 ;  /* 0x0000000502007986 */ /* 0x001fe2000c101906 */
[----:B------:R-:W-:Y:S05]  /*0af0*/  EXIT ;  /* 0x000000000000794d */ /* 0x000fea0003800000 */
.L_x_0:
[----:B------:R-:W-:-:S00]  /*0b00*/  BRA `(.L_x_0) ;  /* 0xfffffffc00fc7947 */ /* 0x000fc0000383ffff */
[----:B------:R-:W-:-:S00]  /*0b10*/  NOP ;  /* 0x0000000000007918 */ /* 0x000fc00000000000 */
        /* <DEDUP_REMOVED lines=14> */
.L_x_1:


//--------------------- .nv.shared.triton_per_fused__to_copy_add_clamp_div_mul_ne_pow_rsub_sum_0 --------------------------
	.section	.nv.shared.triton_per_fused__to_copy_add_clamp_div_mul_ne_pow_rsub_sum_0,"aw",@nobits
	.sectionflags	@""
	.align	16
	.zero		1024


//--------------------- .nv.constant0.triton_per_fused__to_copy_add_clamp_div_mul_ne_pow_rsub_sum_0 --------------------------
	.section	.nv.constant0.triton_per_fused__to_copy_add_clamp_div_mul_ne_pow_rsub_sum_0,"a",@progbits
	.sectionflags	@""
	.align	4
.nv.constant0.triton_per_fused__to_copy_add_clamp_div_mul_ne_pow_rsub_sum_0:
	.zero		556
